//
// Generated by NVIDIA NVVM Compiler
//
// Compiler Build ID: CL-36424714
// Cuda compilation tools, release 13.0, V13.0.88
// Based on NVVM 20.0.0
//

.version 9.0
.target sm_100
.address_size 64

	// .globl	_Z7mat_mulPfS_S_iii

.visible .entry _Z7mat_mulPfS_S_iii(
	.param .u64 .ptr .align 1 _Z7mat_mulPfS_S_iii_param_0,
	.param .u64 .ptr .align 1 _Z7mat_mulPfS_S_iii_param_1,
	.param .u64 .ptr .align 1 _Z7mat_mulPfS_S_iii_param_2,
	.param .u32 _Z7mat_mulPfS_S_iii_param_3,
	.param .u32 _Z7mat_mulPfS_S_iii_param_4,
	.param .u32 _Z7mat_mulPfS_S_iii_param_5
)
{
	.reg .pred 	%p<10>;
	.reg .b32 	%r<91>;
	.reg .b32 	%f<68>;
	.reg .b64 	%rd<69>;

	ld.param.u64 	%rd4, [_Z7mat_mulPfS_S_iii_param_0];
	ld.param.u64 	%rd5, [_Z7mat_mulPfS_S_iii_param_1];
	ld.param.u64 	%rd3, [_Z7mat_mulPfS_S_iii_param_2];
	ld.param.u32 	%r44, [_Z7mat_mulPfS_S_iii_param_4];
	ld.param.u32 	%r45, [_Z7mat_mulPfS_S_iii_param_5];
	cvta.to.global.u64 	%rd1, %rd5;
	cvta.to.global.u64 	%rd2, %rd4;
	mov.u32 	%r46, %ctaid.x;
	mov.u32 	%r47, %ntid.x;
	mul.lo.s32 	%r1, %r46, %r47;
	mov.u32 	%r2, %tid.x;
	add.s32 	%r3, %r1, %r2;
	mov.u32 	%r48, %ctaid.y;
	mov.u32 	%r49, %ntid.y;
	mov.u32 	%r50, %tid.y;
	mad.lo.s32 	%r4, %r48, %r49, %r50;
	setp.lt.s32 	%p1, %r45, 1;
	mov.f32 	%f67, 0f00000000;
	@%p1 bra 	$L__BB0_12;
	mul.lo.s32 	%r5, %r45, %r4;
	and.b32  	%r6, %r45, 7;
	setp.lt.u32 	%p2, %r45, 8;
	mov.f32 	%f67, 0f00000000;
	mov.b32 	%r89, 0;
	@%p2 bra 	$L__BB0_4;
	and.b32  	%r89, %r45, 2147483640;
	neg.s32 	%r87, %r89;
	add.s32 	%r52, %r2, %r44;
	add.s32 	%r86, %r52, %r1;
	shl.b32 	%r10, %r44, 3;
	shl.b32 	%r53, %r44, 1;
	add.s32 	%r85, %r3, %r53;
	mad.lo.s32 	%r84, %r44, 3, %r3;
	shl.b32 	%r54, %r44, 2;
	add.s32 	%r83, %r3, %r54;
	mad.lo.s32 	%r82, %r44, 5, %r3;
	mad.lo.s32 	%r81, %r44, 6, %r3;
	mad.lo.s32 	%r80, %r44, 7, %r3;
	add.s32 	%r78, %r5, 3;
	mov.f32 	%f67, 0f00000000;
	mov.u32 	%r79, %r3;
$L__BB0_3:
	.pragma "nounroll";
	add.s32 	%r55, %r78, -3;
	mul.wide.u32 	%rd6, %r55, 4;
	add.s64 	%rd7, %rd2, %rd6;
	ld.global.f32 	%f17, [%rd7];
	mul.wide.u32 	%rd8, %r79, 4;
	add.s64 	%rd9, %rd1, %rd8;
	ld.global.f32 	%f18, [%rd9];
	fma.rn.f32 	%f19, %f17, %f18, %f67;
	add.s32 	%r56, %r78, -2;
	mul.wide.u32 	%rd10, %r56, 4;
	add.s64 	%rd11, %rd2, %rd10;
	ld.global.f32 	%f20, [%rd11];
	mul.wide.u32 	%rd12, %r86, 4;
	add.s64 	%rd13, %rd1, %rd12;
	ld.global.f32 	%f21, [%rd13];
	fma.rn.f32 	%f22, %f20, %f21, %f19;
	add.s32 	%r57, %r78, -1;
	mul.wide.u32 	%rd14, %r57, 4;
	add.s64 	%rd15, %rd2, %rd14;
	ld.global.f32 	%f23, [%rd15];
	mul.wide.u32 	%rd16, %r85, 4;
	add.s64 	%rd17, %rd1, %rd16;
	ld.global.f32 	%f24, [%rd17];
	fma.rn.f32 	%f25, %f23, %f24, %f22;
	add.s32 	%r58, %r78, 4;
	mul.wide.u32 	%rd18, %r78, 4;
	add.s64 	%rd19, %rd2, %rd18;
	ld.global.f32 	%f26, [%rd19];
	mul.wide.u32 	%rd20, %r84, 4;
	add.s64 	%rd21, %rd1, %rd20;
	ld.global.f32 	%f27, [%rd21];
	fma.rn.f32 	%f28, %f26, %f27, %f25;
	add.s32 	%r59, %r78, 1;
	mul.wide.u32 	%rd22, %r59, 4;
	add.s64 	%rd23, %rd2, %rd22;
	ld.global.f32 	%f29, [%rd23];
	mul.wide.u32 	%rd24, %r83, 4;
	add.s64 	%rd25, %rd1, %rd24;
	ld.global.f32 	%f30, [%rd25];
	fma.rn.f32 	%f31, %f29, %f30, %f28;
	add.s32 	%r60, %r78, 2;
	mul.wide.u32 	%rd26, %r60, 4;
	add.s64 	%rd27, %rd2, %rd26;
	ld.global.f32 	%f32, [%rd27];
	mul.wide.u32 	%rd28, %r82, 4;
	add.s64 	%rd29, %rd1, %rd28;
	ld.global.f32 	%f33, [%rd29];
	fma.rn.f32 	%f34, %f32, %f33, %f31;
	add.s32 	%r61, %r78, 3;
	mul.wide.u32 	%rd30, %r61, 4;
	add.s64 	%rd31, %rd2, %rd30;
	ld.global.f32 	%f35, [%rd31];
	mul.wide.u32 	%rd32, %r81, 4;
	add.s64 	%rd33, %rd1, %rd32;
	ld.global.f32 	%f36, [%rd33];
	fma.rn.f32 	%f37, %f35, %f36, %f34;
	mul.wide.u32 	%rd34, %r58, 4;
	add.s64 	%rd35, %rd2, %rd34;
	ld.global.f32 	%f38, [%rd35];
	mul.wide.u32 	%rd36, %r80, 4;
	add.s64 	%rd37, %rd1, %rd36;
	ld.global.f32 	%f39, [%rd37];
	fma.rn.f32 	%f67, %f38, %f39, %f37;
	add.s32 	%r87, %r87, 8;
	add.s32 	%r86, %r86, %r10;
	add.s32 	%r85, %r85, %r10;
	add.s32 	%r84, %r84, %r10;
	add.s32 	%r83, %r83, %r10;
	add.s32 	%r82, %r82, %r10;
	add.s32 	%r81, %r81, %r10;
	add.s32 	%r80, %r80, %r10;
	add.s32 	%r79, %r79, %r10;
	add.s32 	%r78, %r78, 8;
	setp.ne.s32 	%p3, %r87, 0;
	@%p3 bra 	$L__BB0_3;
$L__BB0_4:
	setp.eq.s32 	%p4, %r6, 0;
	@%p4 bra 	$L__BB0_12;
	and.b32  	%r39, %r45, 3;
	setp.lt.u32 	%p5, %r6, 4;
	@%p5 bra 	$L__BB0_7;
	add.s32 	%r62, %r89, %r5;
	mul.wide.u32 	%rd38, %r62, 4;
	add.s64 	%rd39, %rd2, %rd38;
	ld.global.f32 	%f41, [%rd39];
	mad.lo.s32 	%r63, %r89, %r44, %r3;
	mul.wide.u32 	%rd40, %r63, 4;
	add.s64 	%rd41, %rd1, %rd40;
	ld.global.f32 	%f42, [%rd41];
	fma.rn.f32 	%f43, %f41, %f42, %f67;
	add.s32 	%r64, %r62, 1;
	mul.wide.u32 	%rd42, %r64, 4;
	add.s64 	%rd43, %rd2, %rd42;
	ld.global.f32 	%f44, [%rd43];
	add.s32 	%r65, %r63, %r44;
	mul.wide.u32 	%rd44, %r65, 4;
	add.s64 	%rd45, %rd1, %rd44;
	ld.global.f32 	%f45, [%rd45];
	fma.rn.f32 	%f46, %f44, %f45, %f43;
	add.s32 	%r66, %r62, 2;
	mul.wide.u32 	%rd46, %r66, 4;
	add.s64 	%rd47, %rd2, %rd46;
	ld.global.f32 	%f47, [%rd47];
	add.s32 	%r67, %r65, %r44;
	mul.wide.u32 	%rd48, %r67, 4;
	add.s64 	%rd49, %rd1, %rd48;
	ld.global.f32 	%f48, [%rd49];
	fma.rn.f32 	%f49, %f47, %f48, %f46;
	add.s32 	%r68, %r62, 3;
	mul.wide.u32 	%rd50, %r68, 4;
	add.s64 	%rd51, %rd2, %rd50;
	ld.global.f32 	%f50, [%rd51];
	add.s32 	%r69, %r67, %r44;
	mul.wide.u32 	%rd52, %r69, 4;
	add.s64 	%rd53, %rd1, %rd52;
	ld.global.f32 	%f51, [%rd53];
	fma.rn.f32 	%f67, %f50, %f51, %f49;
	add.s32 	%r89, %r89, 4;
$L__BB0_7:
	setp.eq.s32 	%p6, %r39, 0;
	@%p6 bra 	$L__BB0_12;
	setp.eq.s32 	%p7, %r39, 1;
	@%p7 bra 	$L__BB0_10;
	add.s32 	%r70, %r89, %r5;
	mul.wide.u32 	%rd54, %r70, 4;
	add.s64 	%rd55, %rd2, %rd54;
	ld.global.f32 	%f53, [%rd55];
	mad.lo.s32 	%r71, %r89, %r44, %r3;
	mul.wide.u32 	%rd56, %r71, 4;
	add.s64 	%rd57, %rd1, %rd56;
	ld.global.f32 	%f54, [%rd57];
	fma.rn.f32 	%f55, %f53, %f54, %f67;
	add.s32 	%r72, %r70, 1;
	mul.wide.u32 	%rd58, %r72, 4;
	add.s64 	%rd59, %rd2, %rd58;
	ld.global.f32 	%f56, [%rd59];
	add.s32 	%r73, %r71, %r44;
	mul.wide.u32 	%rd60, %r73, 4;
	add.s64 	%rd61, %rd1, %rd60;
	ld.global.f32 	%f57, [%rd61];
	fma.rn.f32 	%f67, %f56, %f57, %f55;
	add.s32 	%r89, %r89, 2;
$L__BB0_10:
	and.b32  	%r74, %r45, 1;
	setp.eq.b32 	%p8, %r74, 1;
	not.pred 	%p9, %p8;
	@%p9 bra 	$L__BB0_12;
	add.s32 	%r75, %r89, %r5;
	mul.wide.u32 	%rd62, %r75, 4;
	add.s64 	%rd63, %rd2, %rd62;
	ld.global.f32 	%f58, [%rd63];
	mad.lo.s32 	%r76, %r89, %r44, %r3;
	mul.wide.u32 	%rd64, %r76, 4;
	add.s64 	%rd65, %rd1, %rd64;
	ld.global.f32 	%f59, [%rd65];
	fma.rn.f32 	%f67, %f58, %f59, %f67;
$L__BB0_12:
	cvta.to.global.u64 	%rd66, %rd3;
	mad.lo.s32 	%r77, %r44, %r4, %r3;
	mul.wide.u32 	%rd67, %r77, 4;
	add.s64 	%rd68, %rd66, %rd67;
	st.global.f32 	[%rd68], %f67;
	ret;

}


// ===== COMPILED SASS (sm_100) =====

	.target	sm_100

	.elftype	@"ET_EXEC"


//--------------------- .note.nv.tkinfo           --------------------------
	.section	.note.nv.tkinfo,"",@"SHT_NOTE"
	.sectionflags	@"SHF_NOTE_NV_TKINFO"
	.tkinfo
        /*0018*/ 	.word	0x00000002
        /*0030*/ 	.string	""
        /*0030*/ 	.string	"ptxas"
        /*0030*/ 	.string	"Cuda compilation tools, release 13.0, V13.0.88"
        /*0030*/ 	.string	"Build cuda_13.0.r13.0/compiler.36424714_0"
        /*0030*/ 	.string	"-arch sm_100 -m 64 "



//--------------------- .note.nv.cuinfo           --------------------------
	.section	.note.nv.cuinfo,"",@"SHT_NOTE"
	.sectionflags	@"SHF_NOTE_NV_CUINFO"
        /*0018*/ 	.short	0x0002
        /*001a*/ 	.short	0x0064
        /*001c*/ 	.short	0x0082
	.zero		2


//--------------------- .nv.info                  --------------------------
	.section	.nv.info,"",@"SHT_CUDA_INFO"
	.align	4


	//----- nvinfo : EIATTR_REGCOUNT
	.align		4
        /*0000*/ 	.byte	0x04, 0x2f
        /*0002*/ 	.short	(.L_1 - .L_0)
	.align		4
.L_0:
        /*0004*/ 	.word	index@(_Z7mat_mulPfS_S_iii)
        /*0008*/ 	.word	0x00000020


	//----- nvinfo : EIATTR_FRAME_SIZE
	.align		4
.L_1:
        /*000c*/ 	.byte	0x04, 0x11
        /*000e*/ 	.short	(.L_3 - .L_2)
	.align		4
.L_2:
        /*0010*/ 	.word	index@(_Z7mat_mulPfS_S_iii)
        /*0014*/ 	.word	0x00000000


	//----- nvinfo : EIATTR_MIN_STACK_SIZE
	.align		4
.L_3:
        /*0018*/ 	.byte	0x04, 0x12
        /*001a*/ 	.short	(.L_5 - .L_4)
	.align		4
.L_4:
        /*001c*/ 	.word	index@(_Z7mat_mulPfS_S_iii)
        /*0020*/ 	.word	0x00000000
.L_5:


//--------------------- .nv.compat                --------------------------
	.section	.nv.compat,"",@"SHT_CUDA_COMPAT_INFO"
	.align	4
        /*0000*/ 	.byte	0x02, 0x09, 0x00, 0x00, 0x02, 0x02, 0x01, 0x00, 0x02, 0x05, 0x05, 0x00, 0x03, 0x07, 0x01, 0x01
        /*0010*/ 	.byte	0x02, 0x03, 0x00, 0x00, 0x02, 0x06, 0x01, 0x00, 0x04, 0x0b, 0x08, 0x00, 0x09, 0x00, 0x00, 0x00
        /*0020*/ 	.byte	0x00, 0x00, 0x00, 0x00


//--------------------- .nv.info._Z7mat_mulPfS_S_iii --------------------------
	.section	.nv.info._Z7mat_mulPfS_S_iii,"",@"SHT_CUDA_INFO"
	.sectionflags	@""
	.align	4


	//----- nvinfo : EIATTR_CUDA_API_VERSION
	.align		4
        /*0000*/ 	.byte	0x04, 0x37
        /*0002*/ 	.short	(.L_7 - .L_6)
.L_6:
        /*0004*/ 	.word	0x00000082


	//----- nvinfo : EIATTR_KPARAM_INFO
	.align		4
.L_7:
        /*0008*/ 	.byte	0x04, 0x17
        /*000a*/ 	.short	(.L_9 - .L_8)
.L_8:
        /*000c*/ 	.word	0x00000000
        /*0010*/ 	.short	0x0005
        /*0012*/ 	.short	0x0020
        /*0014*/ 	.byte	0x00, 0xf0, 0x11, 0x00


	//----- nvinfo : EIATTR_KPARAM_INFO
	.align		4
.L_9:
        /*0018*/ 	.byte	0x04, 0x17
        /*001a*/ 	.short	(.L_11 - .L_10)
.L_10:
        /*001c*/ 	.word	0x00000000
        /*0020*/ 	.short	0x0004
        /*0022*/ 	.short	0x001c
        /*0024*/ 	.byte	0x00, 0xf0, 0x11, 0x00


	//----- nvinfo : EIATTR_KPARAM_INFO
	.align		4
.L_11:
        /*0028*/ 	.byte	0x04, 0x17
        /*002a*/ 	.short	(.L_13 - .L_12)
.L_12:
        /*002c*/ 	.word	0x00000000
        /*0030*/ 	.short	0x0003
        /*0032*/ 	.short	0x0018
        /*0034*/ 	.byte	0x00, 0xf0, 0x11, 0x00


	//----- nvinfo : EIATTR_KPARAM_INFO
	.align		4
.L_13:
        /*0038*/ 	.byte	0x04, 0x17
        /*003a*/ 	.short	(.L_15 - .L_14)
.L_14:
        /*003c*/ 	.word	0x00000000
        /*0040*/ 	.short	0x0002
        /*0042*/ 	.short	0x0010
        /*0044*/ 	.byte	0x00, 0xf5, 0x21, 0x00


	//----- nvinfo : EIATTR_KPARAM_INFO
	.align		4
.L_15:
        /*0048*/ 	.byte	0x04, 0x17
        /*004a*/ 	.short	(.L_17 - .L_16)
.L_16:
        /*004c*/ 	.word	0x00000000
        /*0050*/ 	.short	0x0001
        /*0052*/ 	.short	0x0008
        /*0054*/ 	.byte	0x00, 0xf5, 0x21, 0x00


	//----- nvinfo : EIATTR_KPARAM_INFO
	.align		4
.L_17:
        /*0058*/ 	.byte	0x04, 0x17
        /*005a*/ 	.short	(.L_19 - .L_18)
.L_18:
        /*005c*/ 	.word	0x00000000
        /*0060*/ 	.short	0x0000
        /*0062*/ 	.short	0x0000
        /*0064*/ 	.byte	0x00, 0xf5, 0x21, 0x00


	//----- nvinfo : EIATTR_SPARSE_MMA_MASK
	.align		4
.L_19:
        /*0068*/ 	.byte	0x03, 0x50
        /*006a*/ 	.short	0x0000


	//----- nvinfo : EIATTR_MAXREG_COUNT
	.align		4
        /*006c*/ 	.byte	0x03, 0x1b
        /*006e*/ 	.short	0x00ff


	//----- nvinfo : EIATTR_MERCURY_ISA_VERSION
	.align		4
        /*0070*/ 	.byte	0x03, 0x5f
        /*0072*/ 	.short	0x0101


	//----- nvinfo : EIATTR_VRC_CTA_INIT_COUNT
	.align		4
        /*0074*/ 	.byte	0x02, 0x4a
	.zero		1
	.zero		1


	//----- nvinfo : EIATTR_EXIT_INSTR_OFFSETS
	.align		4
        /*0078*/ 	.byte	0x04, 0x1c
        /*007a*/ 	.short	(.L_21 - .L_20)


	//   ....[0]....
.L_20:
        /*007c*/ 	.word	0x00000a90


	//----- nvinfo : EIATTR_CBANK_PARAM_SIZE
	.align		4
.L_21:
        /*0080*/ 	.byte	0x03, 0x19
        /*0082*/ 	.short	0x0024


	//----- nvinfo : EIATTR_PARAM_CBANK
	.align		4
        /*0084*/ 	.byte	0x04, 0x0a
        /*0086*/ 	.short	(.L_23 - .L_22)
	.align		4
.L_22:
        /*0088*/ 	.word	index@(.nv.constant0._Z7mat_mulPfS_S_iii)
        /*008c*/ 	.short	0x0380
        /*008e*/ 	.short	0x0024


	//----- nvinfo : EIATTR_SW_WAR
	.align		4
.L_23:
        /*0090*/ 	.byte	0x04, 0x36
        /*0092*/ 	.short	(.L_25 - .L_24)
.L_24:
        /*0094*/ 	.word	0x00000008
.L_25:


//--------------------- .nv.callgraph             --------------------------
	.section	.nv.callgraph,"",@"SHT_CUDA_CALLGRAPH"
	.align	4
	.sectionentsize	8
	.align		4
        /*0000*/ 	.word	0x00000000
	.align		4
        /*0004*/ 	.word	0xffffffff
	.align		4
        /*0008*/ 	.word	0x00000000
	.align		4
        /*000c*/ 	.word	0xfffffffe
	.align		4
        /*0010*/ 	.word	0x00000000
	.align		4
        /*0014*/ 	.word	0xfffffffd
	.align		4
        /*0018*/ 	.word	0x00000000
	.align		4
        /*001c*/ 	.word	0xfffffffc


//--------------------- .text._Z7mat_mulPfS_S_iii --------------------------
	.section	.text._Z7mat_mulPfS_S_iii,"ax",@progbits
	.align	128
        .global         _Z7mat_mulPfS_S_iii
        .type           _Z7mat_mulPfS_S_iii,@function
        .size           _Z7mat_mulPfS_S_iii,(.L_x_5 - _Z7mat_mulPfS_S_iii)
        .other          _Z7mat_mulPfS_S_iii,@"STO_CUDA_ENTRY STV_DEFAULT"
_Z7mat_mulPfS_S_iii:
.text._Z7mat_mulPfS_S_iii:
[----:B------:R-:W-:Y:S08]  /*0000*/  LDC R1, c[0x0][0x37c] ;  /* 0x0000df00ff017b82 */ /* 0x000ff00000000800 */
[----:B------:R-:W0:Y:S01]  /*0010*/  LDC R0, c[0x0][0x3a0] ;  /* 0x0000e800ff007b82 */ /* 0x000e220000000800 */
[----:B------:R-:W1:Y:S01]  /*0020*/  S2R R4, SR_TID.Y ;  /* 0x0000000000047919 */ /* 0x000e620000002200 */
[----:B------:R-:W2:Y:S01]  /*0030*/  LDCU UR5, c[0x0][0x360] ;  /* 0x00006c00ff0577ac */ /* 0x000ea20008000800 */
[----:B------:R-:W-:Y:S01]  /*0040*/  HFMA2 R25, -RZ, RZ, 0, 0 ;  /* 0x00000000ff197431 */ /* 0x000fe200000001ff */
[----:B------:R-:W3:Y:S01]  /*0050*/  S2R R2, SR_TID.X ;  /* 0x0000000000027919 */ /* 0x000ee20000002100 */
[----:B------:R-:W4:Y:S03]  /*0060*/  LDCU.64 UR6, c[0x0][0x358] ;  /* 0x00006b00ff0677ac */ /* 0x000f260008000a00 */
[----:B------:R-:W2:Y:S08]  /*0070*/  S2UR UR4, SR_CTAID.X ;  /* 0x00000000000479c3 */ /* 0x000eb00000002500 */
[----:B------:R-:W1:Y:S08]  /*0080*/  S2UR UR8, SR_CTAID.Y ;  /* 0x00000000000879c3 */ /* 0x000e700000002600 */
[----:B------:R-:W1:Y:S01]  /*0090*/  LDC R3, c[0x0][0x364] ;  /* 0x0000d900ff037b82 */ /* 0x000e620000000800 */
[----:B0-----:R-:W-:Y:S01]  /*00a0*/  ISETP.GE.AND P0, PT, R0, 0x1, PT ;  /* 0x000000010000780c */ /* 0x001fe20003f06270 */
[----:B--2---:R-:W-:Y:S01]  /*00b0*/  UIMAD UR4, UR4, UR5, URZ ;  /* 0x00000005040472a4 */ /* 0x004fe2000f8e02ff */
[----:B-1----:R-:W-:-:S05]  /*00c0*/  IMAD R3, R3, UR8, R4 ;  /* 0x0000000803037c24 */ /* 0x002fca000f8e0204 */
[----:B---3--:R-:W-:-:S06]  /*00d0*/  IADD3 R4, PT, PT, R2, UR4, RZ ;  /* 0x0000000402047c10 */ /* 0x008fcc000fffe0ff */
[----:B----4-:R-:W-:Y:S05]  /*00e0*/  @!P0 BRA `(.L_x_0) ;  /* 0x0000000800548947 */ /* 0x010fea0003800000 */
[C---:B------:R-:W-:Y:S02]  /*00f0*/  ISETP.GE.U32.AND P1, PT, R0.reuse, 0x8, PT ;  /* 0x000000080000780c */ /* 0x040fe40003f26070 */
[----:B------:R-:W-:Y:S02]  /*0100*/  LOP3.LUT R5, R0, 0x7, RZ, 0xc0, !PT ;  /* 0x0000000700057812 */ /* 0x000fe400078ec0ff */
[----:B------:R-:W-:Y:S02]  /*0110*/  MOV R25, RZ ;  /* 0x000000ff00197202 */ /* 0x000fe40000000f00 */
[----:B------:R-:W-:Y:S02]  /*0120*/  ISETP.NE.AND P0, PT, R5, RZ, PT ;  /* 0x000000ff0500720c */ /* 0x000fe40003f05270 */
[----:B------:R-:W-:-:S05]  /*0130*/  MOV R7, RZ ;  /* 0x000000ff00077202 */ /* 0x000fca0000000f00 */
[----:B------:R-:W-:Y:S06]  /*0140*/  @!P1 BRA `(.L_x_1) ;  /* 0x0000000400289947 */ /* 0x000fec0003800000 */
[----:B------:R-:W0:Y:S01]  /*0150*/  LDC R9, c[0x0][0x39c] ;  /* 0x0000e700ff097b82 */ /* 0x000e220000000800 */
[----:B------:R-:W-:Y:S01]  /*0160*/  LOP3.LUT R7, R0, 0x7ffffff8, RZ, 0xc0, !PT ;  /* 0x7ffffff800077812 */ /* 0x000fe200078ec0ff */
[----:B------:R-:W-:Y:S01]  /*0170*/  IMAD R6, R3, R0, 0x3 ;  /* 0x0000000303067424 */ /* 0x000fe200078e0200 */
[----:B------:R-:W-:Y:S02]  /*0180*/  MOV R25, RZ ;  /* 0x000000ff00197202 */ /* 0x000fe40000000f00 */
[-C--:B------:R-:W-:Y:S02]  /*0190*/  MOV R8, R4.reuse ;  /* 0x0000000400087202 */ /* 0x080fe40000000f00 */
[----:B------:R-:W-:Y:S02]  /*01a0*/  IADD3 R10, PT, PT, -R7, RZ, RZ ;  /* 0x000000ff070a7210 */ /* 0x000fe40007ffe1ff */
[C---:B0-----:R-:W-:Y:S01]  /*01b0*/  IADD3 R2, PT, PT, R9.reuse, UR4, R2 ;  /* 0x0000000409027c10 */ /* 0x041fe2000fffe002 */
[C-C-:B------:R-:W-:Y:S01]  /*01c0*/  IMAD R11, R9.reuse, 0x3, R4.reuse ;  /* 0x00000003090b7824 */ /* 0x140fe200078e0204 */
[CC--:B------:R-:W-:Y:S01]  /*01d0*/  LEA R12, R9.reuse, R4.reuse, 0x1 ;  /* 0x00000004090c7211 */ /* 0x0c0fe200078e08ff */
[C-C-:B------:R-:W-:Y:S01]  /*01e0*/  IMAD R22, R9.reuse, 0x5, R4.reuse ;  /* 0x0000000509167824 */ /* 0x140fe200078e0204 */
[C---:B------:R-:W-:Y:S01]  /*01f0*/  LEA R13, R9.reuse, R4, 0x2 ;  /* 0x00000004090d7211 */ /* 0x040fe200078e10ff */
[----:B------:R-:W-:-:S02]  /*0200*/  IMAD R23, R9, 0x6, R4 ;  /* 0x0000000609177824 */ /* 0x000fc400078e0204 */
[----:B------:R-:W-:-:S07]  /*0210*/  IMAD R24, R9, 0x7, R4 ;  /* 0x0000000709187824 */ /* 0x000fce00078e0204 */
.L_x_2:
[----:B------:R-:W0:Y:S01]  /*0220*/  LDC.64 R18, c[0x0][0x380] ;  /* 0x0000e000ff127b82 */ /* 0x000e220000000a00 */
[----:B------:R-:W-:-:S07]  /*0230*/  IADD3 R21, PT, PT, R6, -0x3, RZ ;  /* 0xfffffffd06157810 */ /* 0x000fce0007ffe0ff */
[----:B------:R-:W1:Y:S01]  /*0240*/  LDC.64 R14, c[0x0][0x388] ;  /* 0x0000e200ff0e7b82 */ /* 0x000e620000000a00 */
[----:B0-----:R-:W-:-:S06]  /*0250*/  IMAD.WIDE.U32 R20, R21, 0x4, R18 ;  /* 0x0000000415147825 */ /* 0x001fcc00078e0012 */
[----:B------:R-:W2:Y:S01]  /*0260*/  LDG.E R20, desc[UR6][R20.64] ;  /* 0x0000000614147981 */ /* 0x000ea2000c1e1900 */
[----:B-1----:R-:W-:-:S06]  /*0270*/  IMAD.WIDE.U32 R16, R8, 0x4, R14 ;  /* 0x0000000408107825 */ /* 0x002fcc00078e000e */
[----:B------:R-:W2:Y:S01]  /*0280*/  LDG.E R16, desc[UR6][R16.64] ;  /* 0x0000000610107981 */ /* 0x000ea2000c1e1900 */
[----:B------:R-:W-:Y:S01]  /*0290*/  IADD3 R27, PT, PT, R6, -0x2, RZ ;  /* 0xfffffffe061b7810 */ /* 0x000fe20007ffe0ff */
[----:B------:R-:W-:-:S06]  /*02a0*/  IMAD.WIDE.U32 R28, R2, 0x4, R14 ;  /* 0x00000004021c7825 */ /* 0x000fcc00078e000e */
[----:B------:R-:W3:Y:S01]  /*02b0*/  LDG.E R28, desc[UR6][R28.64] ;  /* 0x000000061c1c7981 */ /* 0x000ee2000c1e1900 */
[----:B--2---:R-:W-:Y:S01]  /*02c0*/  FFMA R25, R20, R16, R25 ;  /* 0x0000001014197223 */ /* 0x004fe20000000019 */
[----:B------:R-:W-:Y:S01]  /*02d0*/  IMAD.WIDE.U32 R20, R27, 0x4, R18 ;  /* 0x000000041b147825 */ /* 0x000fe200078e0012 */
[----:B------:R-:W-:-:S05]  /*02e0*/  IADD3 R27, PT, PT, R6, -0x1, RZ ;  /* 0xffffffff061b7810 */ /* 0x000fca0007ffe0ff */
[----:B------:R-:W-:Y:S01]  /*02f0*/  IMAD.WIDE.U32 R26, R27, 0x4, R18 ;  /* 0x000000041b1a7825 */ /* 0x000fe200078e0012 */
[----:B------:R-:W3:Y:S04]  /*0300*/  LDG.E R20, desc[UR6][R20.64] ;  /* 0x0000000614147981 */ /* 0x000ee8000c1e1900 */
[----:B------:R0:W2:Y:S02]  /*0310*/  LDG.E R16, desc[UR6][R26.64] ;  /* 0x000000061a107981 */ /* 0x0000a4000c1e1900 */
[----:B0-----:R-:W-:-:S05]  /*0320*/  IMAD.WIDE.U32 R26, R12, 0x4, R14 ;  /* 0x000000040c1a7825 */ /* 0x001fca00078e000e */
[----:B------:R-:W2:Y:S01]  /*0330*/  LDG.E R17, desc[UR6][R26.64] ;  /* 0x000000061a117981 */ /* 0x000ea2000c1e1900 */
[----:B------:R-:W-:Y:S01]  /*0340*/  IADD3 R21, PT, PT, R6, 0x1, RZ ;  /* 0x0000000106157810 */ /* 0x000fe20007ffe0ff */
[----:B---3--:R-:W-:-:S04]  /*0350*/  FFMA R25, R20, R28, R25 ;  /* 0x0000001c14197223 */ /* 0x008fc80000000019 */
[----:B--2---:R-:W-:Y:S01]  /*0360*/  FFMA R25, R16, R17, R25 ;  /* 0x0000001110197223 */ /* 0x004fe20000000019 */
[----:B------:R-:W-:-:S05]  /*0370*/  IMAD.WIDE.U32 R16, R6, 0x4, R18 ;  /* 0x0000000406107825 */ /* 0x000fca00078e0012 */
[----:B------:R0:W2:Y:S02]  /*0380*/  LDG.E R28, desc[UR6][R16.64] ;  /* 0x00000006101c7981 */ /* 0x0000a4000c1e1900 */
[----:B0-----:R-:W-:-:S04]  /*0390*/  IMAD.WIDE.U32 R16, R21, 0x4, R18 ;  /* 0x0000000415107825 */ /* 0x001fc800078e0012 */
[--C-:B------:R-:W-:Y:S02]  /*03a0*/  IMAD.WIDE.U32 R20, R11, 0x4, R14.reuse ;  /* 0x000000040b147825 */ /* 0x100fe400078e000e */
[----:B------:R-:W3:Y:S04]  /*03b0*/  LDG.E R16, desc[UR6][R16.64] ;  /* 0x0000000610107981 */ /* 0x000ee8000c1e1900 */
[----:B------:R0:W2:Y:S02]  /*03c0*/  LDG.E R29, desc[UR6][R20.64] ;  /* 0x00000006141d7981 */ /* 0x0000a4000c1e1900 */
[----:B0-----:R-:W-:-:S05]  /*03d0*/  IMAD.WIDE.U32 R20, R13, 0x4, R14 ;  /* 0x000000040d147825 */ /* 0x001fca00078e000e */
[----:B------:R0:W3:Y:S01]  /*03e0*/  LDG.E R26, desc[UR6][R20.64] ;  /* 0x00000006141a7981 */ /* 0x0000e2000c1e1900 */
[C---:B------:R-:W-:Y:S02]  /*03f0*/  IADD3 R27, PT, PT, R6.reuse, 0x3, RZ ;  /* 0x00000003061b7810 */ /* 0x040fe40007ffe0ff */
[----:B0-----:R-:W-:Y:S01]  /*0400*/  IADD3 R21, PT, PT, R6, 0x4, RZ ;  /* 0x0000000406157810 */ /* 0x001fe20007ffe0ff */
[----:B--2---:R-:W-:Y:S01]  /*0410*/  FFMA R25, R28, R29, R25 ;  /* 0x0000001d1c197223 */ /* 0x004fe20000000019 */
[----:B------:R-:W-:-:S05]  /*0420*/  IADD3 R29, PT, PT, R6, 0x2, RZ ;  /* 0x00000002061d7810 */ /* 0x000fca0007ffe0ff */
[----:B------:R-:W-:-:S06]  /*0430*/  IMAD.WIDE.U32 R28, R29, 0x4, R18 ;  /* 0x000000041d1c7825 */ /* 0x000fcc00078e0012 */
[----:B------:R-:W2:Y:S01]  /*0440*/  LDG.E R28, desc[UR6][R28.64] ;  /* 0x000000061c1c7981 */ /* 0x000ea2000c1e1900 */
[----:B---3--:R-:W-:Y:S01]  /*0450*/  FFMA R25, R16, R26, R25 ;  /* 0x0000001a10197223 */ /* 0x008fe20000000019 */
[----:B------:R-:W-:-:S04]  /*0460*/  IMAD.WIDE.U32 R16, R22, 0x4, R14 ;  /* 0x0000000416107825 */ /* 0x000fc800078e000e */
[--C-:B------:R-:W-:Y:S02]  /*0470*/  IMAD.WIDE.U32 R26, R27, 0x4, R18.reuse ;  /* 0x000000041b1a7825 */ /* 0x100fe400078e0012 */
[----:B------:R-:W2:Y:S02]  /*0480*/  LDG.E R16, desc[UR6][R16.64] ;  /* 0x0000000610107981 */ /* 0x000ea4000c1e1900 */
[----:B------:R-:W-:Y:S02]  /*0490*/  IMAD.WIDE.U32 R18, R21, 0x4, R18 ;  /* 0x0000000415127825 */ /* 0x000fe400078e0012 */
[----:B------:R-:W3:Y:S02]  /*04a0*/  LDG.E R26, desc[UR6][R26.64] ;  /* 0x000000061a1a7981 */ /* 0x000ee4000c1e1900 */
[--C-:B------:R-:W-:Y:S02]  /*04b0*/  IMAD.WIDE.U32 R20, R23, 0x4, R14.reuse ;  /* 0x0000000417147825 */ /* 0x100fe400078e000e */
[----:B------:R-:W4:Y:S02]  /*04c0*/  LDG.E R18, desc[UR6][R18.64] ;  /* 0x0000000612127981 */ /* 0x000f24000c1e1900 */
[----:B------:R-:W-:-:S02]  /*04d0*/  IMAD.WIDE.U32 R14, R24, 0x4, R14 ;  /* 0x00000004180e7825 */ /* 0x000fc400078e000e */
[----:B------:R-:W3:Y:S04]  /*04e0*/  LDG.E R21, desc[UR6][R20.64] ;  /* 0x0000000614157981 */ /* 0x000ee8000c1e1900 */
[----:B------:R-:W4:Y:S01]  /*04f0*/  LDG.E R14, desc[UR6][R14.64] ;  /* 0x000000060e0e7981 */ /* 0x000f22000c1e1900 */
[----:B------:R-:W-:-:S04]  /*0500*/  IADD3 R10, PT, PT, R10, 0x8, RZ ;  /* 0x000000080a0a7810 */ /* 0x000fc80007ffe0ff */
[----:B------:R-:W-:Y:S02]  /*0510*/  ISETP.NE.AND P1, PT, R10, RZ, PT ;  /* 0x000000ff0a00720c */ /* 0x000fe40003f25270 */
[----:B------:R-:W-:Y:S02]  /*0520*/  IADD3 R6, PT, PT, R6, 0x8, RZ ;  /* 0x0000000806067810 */ /* 0x000fe40007ffe0ff */
[C---:B------:R-:W-:Y:S02]  /*0530*/  LEA R2, R9.reuse, R2, 0x3 ;  /* 0x0000000209027211 */ /* 0x040fe400078e18ff */
[C---:B------:R-:W-:Y:S02]  /*0540*/  LEA R12, R9.reuse, R12, 0x3 ;  /* 0x0000000c090c7211 */ /* 0x040fe400078e18ff */
[C---:B------:R-:W-:Y:S02]  /*0550*/  LEA R11, R9.reuse, R11, 0x3 ;  /* 0x0000000b090b7211 */ /* 0x040fe400078e18ff */
[----:B------:R-:W-:-:S02]  /*0560*/  LEA R13, R9, R13, 0x3 ;  /* 0x0000000d090d7211 */ /* 0x000fc400078e18ff */
[C---:B------:R-:W-:Y:S02]  /*0570*/  LEA R22, R9.reuse, R22, 0x3 ;  /* 0x0000001609167211 */ /* 0x040fe400078e18ff */
[C---:B------:R-:W-:Y:S02]  /*0580*/  LEA R23, R9.reuse, R23, 0x3 ;  /* 0x0000001709177211 */ /* 0x040fe400078e18ff */
[C---:B------:R-:W-:Y:S02]  /*0590*/  LEA R24, R9.reuse, R24, 0x3 ;  /* 0x0000001809187211 */ /* 0x040fe400078e18ff */
[----:B------:R-:W-:Y:S01]  /*05a0*/  LEA R8, R9, R8, 0x3 ;  /* 0x0000000809087211 */ /* 0x000fe200078e18ff */
[----:B--2---:R-:W-:-:S04]  /*05b0*/  FFMA R25, R28, R16, R25 ;  /* 0x000000101c197223 */ /* 0x004fc80000000019 */
[----:B---3--:R-:W-:-:S04]  /*05c0*/  FFMA R25, R26, R21, R25 ;  /* 0x000000151a197223 */ /* 0x008fc80000000019 */
[----:B----4-:R-:W-:Y:S01]  /*05d0*/  FFMA R25, R18, R14, R25 ;  /* 0x0000000e12197223 */ /* 0x010fe20000000019 */
[----:B------:R-:W-:Y:S06]  /*05e0*/  @P1 BRA `(.L_x_2) ;  /* 0xfffffffc000c1947 */ /* 0x000fec000383ffff */
.L_x_1:
[----:B------:R-:W-:Y:S05]  /*05f0*/  @!P0 BRA `(.L_x_0) ;  /* 0x0000000400108947 */ /* 0x000fea0003800000 */
[----:B------:R-:W-:Y:S02]  /*0600*/  ISETP.GE.U32.AND P0, PT, R5, 0x4, PT ;  /* 0x000000040500780c */ /* 0x000fe40003f06070 */
[----:B------:R-:W-:-:S04]  /*0610*/  LOP3.LUT R6, R0, 0x3, RZ, 0xc0, !PT ;  /* 0x0000000300067812 */ /* 0x000fc800078ec0ff */
[----:B------:R-:W-:-:S07]  /*0620*/  ISETP.NE.AND P1, PT, R6, RZ, PT ;  /* 0x000000ff0600720c */ /* 0x000fce0003f25270 */
[----:B------:R-:W-:Y:S06]  /*0630*/  @!P0 BRA `(.L_x_3) ;  /* 0x0000000000808947 */ /* 0x000fec0003800000 */
[----:B------:R-:W0:Y:S01]  /*0640*/  LDC.64 R8, c[0x0][0x388] ;  /* 0x0000e200ff087b82 */ /* 0x000e220000000a00 */
[----:B------:R-:W1:Y:S01]  /*0650*/  LDCU UR4, c[0x0][0x39c] ;  /* 0x00007380ff0477ac */ /* 0x000e620008000800 */
[----:B------:R-:W-:-:S05]  /*0660*/  IMAD R5, R3, R0, R7 ;  /* 0x0000000003057224 */ /* 0x000fca00078e0207 */
[C---:B------:R-:W-:Y:S01]  /*0670*/  IADD3 R21, PT, PT, R5.reuse, 0x1, RZ ;  /* 0x0000000105157810 */ /* 0x040fe20007ffe0ff */
[----:B------:R-:W2:Y:S01]  /*0680*/  LDC.64 R10, c[0x0][0x380] ;  /* 0x0000e000ff0a7b82 */ /* 0x000ea20000000a00 */
[----:B------:R-:W-:Y:S01]  /*0690*/  IADD3 R15, PT, PT, R5, 0x2, RZ ;  /* 0x00000002050f7810 */ /* 0x000fe20007ffe0ff */
[----:B-1----:R-:W-:-:S04]  /*06a0*/  IMAD R13, R7, UR4, R4 ;  /* 0x00000004070d7c24 */ /* 0x002fc8000f8e0204 */
[C---:B0-----:R-:W-:Y:S01]  /*06b0*/  IMAD.WIDE.U32 R18, R13.reuse, 0x4, R8 ;  /* 0x000000040d127825 */ /* 0x041fe200078e0008 */
[----:B------:R-:W-:-:S04]  /*06c0*/  IADD3 R13, PT, PT, R13, UR4, RZ ;  /* 0x000000040d0d7c10 */ /* 0x000fc8000fffe0ff */
[----:B------:R-:W-:Y:S01]  /*06d0*/  IADD3 R27, PT, PT, R13, UR4, RZ ;  /* 0x000000040d1b7c10 */ /* 0x000fe2000fffe0ff */
[--C-:B--2---:R-:W-:Y:S01]  /*06e0*/  IMAD.WIDE.U32 R22, R5, 0x4, R10.reuse ;  /* 0x0000000405167825 */ /* 0x104fe200078e000a */
[----:B------:R-:W2:Y:S03]  /*06f0*/  LDG.E R18, desc[UR6][R18.64] ;  /* 0x0000000612127981 */ /* 0x000ea6000c1e1900 */
[----:B------:R-:W-:Y:S01]  /*0700*/  IMAD.WIDE.U32 R20, R21, 0x4, R10 ;  /* 0x0000000415147825 */ /* 0x000fe200078e000a */
[----:B------:R-:W2:Y:S03]  /*0710*/  LDG.E R2, desc[UR6][R22.64] ;  /* 0x0000000616027981 */ /* 0x000ea6000c1e1900 */
[----:B------:R-:W-:Y:S01]  /*0720*/  IMAD.WIDE.U32 R16, R13, 0x4, R8 ;  /* 0x000000040d107825 */ /* 0x000fe200078e0008 */
[----:B------:R-:W-:Y:S01]  /*0730*/  IADD3 R5, PT, PT, R5, 0x3, RZ ;  /* 0x0000000305057810 */ /* 0x000fe20007ffe0ff */
[----:B------:R-:W3:Y:S01]  /*0740*/  LDG.E R20, desc[UR6][R20.64] ;  /* 0x0000000614147981 */ /* 0x000ee2000c1e1900 */
[----:B------:R-:W-:Y:S01]  /*0750*/  IADD3 R29, PT, PT, R27, UR4, RZ ;  /* 0x000000041b1d7c10 */ /* 0x000fe2000fffe0ff */
[----:B------:R-:W-:-:S02]  /*0760*/  IMAD.WIDE.U32 R14, R15, 0x4, R10 ;  /* 0x000000040f0e7825 */ /* 0x000fc400078e000a */
[----:B------:R-:W3:Y:S02]  /*0770*/  LDG.E R16, desc[UR6][R16.64] ;  /* 0x0000000610107981 */ /* 0x000ee4000c1e1900 */
[----:B------:R-:W-:Y:S02]  /*0780*/  IMAD.WIDE.U32 R12, R27, 0x4, R8 ;  /* 0x000000041b0c7825 */ /* 0x000fe400078e0008 */
[----:B------:R-:W4:Y:S02]  /*0790*/  LDG.E R15, desc[UR6][R14.64] ;  /* 0x000000060e0f7981 */ /* 0x000f24000c1e1900 */
[----:B------:R-:W-:Y:S02]  /*07a0*/  IMAD.WIDE.U32 R10, R5, 0x4, R10 ;  /* 0x00000004050a7825 */ /* 0x000fe400078e000a */
[----:B------:R-:W4:Y:S02]  /*07b0*/  LDG.E R12, desc[UR6][R12.64] ;  /* 0x000000060c0c7981 */ /* 0x000f24000c1e1900 */
[----:B------:R-:W-:-:S02]  /*07c0*/  IMAD.WIDE.U32 R8, R29, 0x4, R8 ;  /* 0x000000041d087825 */ /* 0x000fc400078e0008 */
[----:B------:R-:W5:Y:S04]  /*07d0*/  LDG.E R11, desc[UR6][R10.64] ;  /* 0x000000060a0b7981 */ /* 0x000f68000c1e1900 */
[----:B------:R-:W5:Y:S01]  /*07e0*/  LDG.E R8, desc[UR6][R8.64] ;  /* 0x0000000608087981 */ /* 0x000f62000c1e1900 */
[----:B------:R-:W-:Y:S01]  /*07f0*/  IADD3 R7, PT, PT, R7, 0x4, RZ ;  /* 0x0000000407077810 */ /* 0x000fe20007ffe0ff */
[----:B--2---:R-:W-:-:S04]  /*0800*/  FFMA R25, R2, R18, R25 ;  /* 0x0000001202197223 */ /* 0x004fc80000000019 */
[----:B---3--:R-:W-:-:S04]  /*0810*/  FFMA R20, R20, R16, R25 ;  /* 0x0000001014147223 */ /* 0x008fc80000000019 */
[----:B----4-:R-:W-:-:S04]  /*0820*/  FFMA R20, R15, R12, R20 ;  /* 0x0000000c0f147223 */ /* 0x010fc80000000014 */
[----:B-----5:R-:W-:-:S07]  /*0830*/  FFMA R25, R11, R8, R20 ;  /* 0x000000080b197223 */ /* 0x020fce0000000014 */
.L_x_3:
[----:B------:R-:W-:Y:S05]  /*0840*/  @!P1 BRA `(.L_x_0) ;  /* 0x00000000007c9947 */ /* 0x000fea0003800000 */
[----:B------:R-:W-:Y:S01]  /*0850*/  ISETP.NE.AND P0, PT, R6, 0x1, PT ;  /* 0x000000010600780c */ /* 0x000fe20003f05270 */
[----:B------:R-:W0:Y:S01]  /*0860*/  LDC.64 R16, c[0x0][0x388] ;  /* 0x0000e200ff107b82 */ /* 0x000e220000000a00 */
[----:B------:R-:W-:-:S04]  /*0870*/  LOP3.LUT R5, R0, 0x1, RZ, 0xc0, !PT ;  /* 0x0000000100057812 */ /* 0x000fc800078ec0ff */
[----:B------:R-:W-:-:S03]  /*0880*/  ISETP.NE.U32.AND P1, PT, R5, 0x1, PT ;  /* 0x000000010500780c */ /* 0x000fc60003f25070 */
[----:B------:R-:W1:Y:S04]  /*0890*/  LDC.64 R12, c[0x0][0x380] ;  /* 0x0000e000ff0c7b82 */ /* 0x000e680000000a00 */
[----:B------:R-:W-:-:S04]  /*08a0*/  @P0 IMAD R15, R3, R0, R7 ;  /* 0x00000000030f0224 */ /* 0x000fc800078e0207 */
[----:B------:R-:W2:Y:S08]  /*08b0*/  @P0 LDC R2, c[0x0][0x39c] ;  /* 0x0000e700ff020b82 */ /* 0x000eb00000000800 */
[----:B------:R-:W3:Y:S08]  /*08c0*/  @!P1 LDC R6, c[0x0][0x39c] ;  /* 0x0000e700ff069b82 */ /* 0x000ef00000000800 */
[----:B------:R-:W4:Y:S08]  /*08d0*/  LDC.64 R10, c[0x0][0x380] ;  /* 0x0000e000ff0a7b82 */ /* 0x000f300000000a00 */
[----:B------:R-:W5:Y:S01]  /*08e0*/  LDC.64 R8, c[0x0][0x388] ;  /* 0x0000e200ff087b82 */ /* 0x000f620000000a00 */
[C---:B--2---:R-:W-:Y:S01]  /*08f0*/  @P0 IMAD R5, R7.reuse, R2, R4 ;  /* 0x0000000207050224 */ /* 0x044fe200078e0204 */
[----:B------:R-:W-:-:S03]  /*0900*/  @P0 IADD3 R7, PT, PT, R7, 0x2, RZ ;  /* 0x0000000207070810 */ /* 0x000fc60007ffe0ff */
[C---:B0-----:R-:W-:Y:S01]  /*0910*/  @P0 IMAD.WIDE.U32 R18, R5.reuse, 0x4, R16 ;  /* 0x0000000405120825 */ /* 0x041fe200078e0010 */
[----:B------:R-:W-:Y:S02]  /*0920*/  @P0 IADD3 R21, PT, PT, R5, R2, RZ ;  /* 0x0000000205150210 */ /* 0x000fe40007ffe0ff */
[C---:B------:R-:W-:Y:S01]  /*0930*/  @P0 IADD3 R5, PT, PT, R15.reuse, 0x1, RZ ;  /* 0x000000010f050810 */ /* 0x040fe20007ffe0ff */
[--C-:B-1----:R-:W-:Y:S01]  /*0940*/  @P0 IMAD.WIDE.U32 R14, R15, 0x4, R12.reuse ;  /* 0x000000040f0e0825 */ /* 0x102fe200078e000c */
[----:B------:R-:W2:Y:S03]  /*0950*/  @P0 LDG.E R2, desc[UR6][R18.64] ;  /* 0x0000000612020981 */ /* 0x000ea6000c1e1900 */
[----:B------:R-:W-:Y:S02]  /*0960*/  @P0 IMAD.WIDE.U32 R12, R5, 0x4, R12 ;  /* 0x00000004050c0825 */ /* 0x000fe400078e000c */
[----:B------:R-:W2:Y:S02]  /*0970*/  @P0 LDG.E R14, desc[UR6][R14.64] ;  /* 0x000000060e0e0981 */ /* 0x000ea4000c1e1900 */
[----:B------:R-:W-:-:S02]  /*0980*/  @!P1 IMAD R5, R3, R0, R7 ;  /* 0x0000000003059224 */ /* 0x000fc400078e0207 */
[----:B------:R-:W-:Y:S01]  /*0990*/  @P0 IMAD.WIDE.U32 R16, R21, 0x4, R16 ;  /* 0x0000000415100825 */ /* 0x000fe200078e0010 */
[----:B------:R-:W2:Y:S03]  /*09a0*/  @P0 LDG.E R13, desc[UR6][R12.64] ;  /* 0x000000060c0d0981 */ /* 0x000ea6000c1e1900 */
[----:B---3--:R-:W-:Y:S02]  /*09b0*/  @!P1 IMAD R7, R7, R6, R4 ;  /* 0x0000000607079224 */ /* 0x008fe400078e0204 */
[----:B----4-:R-:W-:Y:S01]  /*09c0*/  @!P1 IMAD.WIDE.U32 R10, R5, 0x4, R10 ;  /* 0x00000004050a9825 */ /* 0x010fe200078e000a */
[----:B------:R-:W3:Y:S03]  /*09d0*/  @P0 LDG.E R16, desc[UR6][R16.64] ;  /* 0x0000000610100981 */ /* 0x000ee6000c1e1900 */
[----:B-----5:R-:W-:-:S02]  /*09e0*/  @!P1 IMAD.WIDE.U32 R8, R7, 0x4, R8 ;  /* 0x0000000407089825 */ /* 0x020fc400078e0008 */
[----:B------:R-:W4:Y:S04]  /*09f0*/  @!P1 LDG.E R10, desc[UR6][R10.64] ;  /* 0x000000060a0a9981 */ /* 0x000f28000c1e1900 */
[----:B------:R-:W4:Y:S01]  /*0a00*/  @!P1 LDG.E R8, desc[UR6][R8.64] ;  /* 0x0000000608089981 */ /* 0x000f22000c1e1900 */
[----:B--2---:R-:W-:-:S04]  /*0a10*/  @P0 FFMA R2, R14, R2, R25 ;  /* 0x000000020e020223 */ /* 0x004fc80000000019 */
[----:B---3--:R-:W-:-:S04]  /*0a20*/  @P0 FFMA R25, R13, R16, R2 ;  /* 0x000000100d190223 */ /* 0x008fc80000000002 */
[----:B----4-:R-:W-:-:S07]  /*0a30*/  @!P1 FFMA R25, R10, R8, R25 ;  /* 0x000000080a199223 */ /* 0x010fce0000000019 */
.L_x_0:
[----:B------:R-:W0:Y:S01]  /*0a40*/  LDC.64 R6, c[0x0][0x390] ;  /* 0x0000e400ff067b82 */ /* 0x000e220000000a00 */
[----:B------:R-:W1:Y:S02]  /*0a50*/  LDCU UR4, c[0x0][0x39c] ;  /* 0x00007380ff0477ac */ /* 0x000e640008000800 */
[----:B-1----:R-:W-:-:S04]  /*0a60*/  IMAD R3, R3, UR4, R4 ;  /* 0x0000000403037c24 */ /* 0x002fc8000f8e0204 */
[----:B0-----:R-:W-:-:S05]  /*0a70*/  IMAD.WIDE.U32 R2, R3, 0x4, R6 ;  /* 0x0000000403027825 */ /* 0x001fca00078e0006 */
[----:B------:R-:W-:Y:S01]  /*0a80*/  STG.E desc[UR6][R2.64], R25 ;  /* 0x0000001902007986 */ /* 0x000fe2000c101906 */
[----:B------:R-:W-:Y:S05]  /*0a90*/  EXIT ;  /* 0x000000000000794d */ /* 0x000fea0003800000 */
.L_x_4:
[----:B------:R-:W-:-:S00]  /*0aa0*/  BRA `(.L_x_4) ;  /* 0xfffffffc00fc7947 */ /* 0x000fc0000383ffff */
[----:B------:R-:W-:-:S00]  /*0ab0*/  NOP ;  /* 0x0000000000007918 */ /* 0x000fc00000000000 */
        /* <DEDUP_REMOVED lines=12> */
.L_x_5:


//--------------------- .nv.shared.reserved.0     --------------------------
	.section	.nv.shared.reserved.0,"aw",@nobits
	.weak		__nv_reservedSMEM_offset_0_alias
	.size		__nv_reservedSMEM_offset_0_alias, 0, 64
	.other		__nv_reservedSMEM_offset_0_alias,@"STO_CUDA_RESERVED_SHARED STV_DEFAULT"
__nv_reservedSMEM_offset_0_alias:
	.zero		0
	.zero		64


//--------------------- .nv.constant0._Z7mat_mulPfS_S_iii --------------------------
	.section	.nv.constant0._Z7mat_mulPfS_S_iii,"a",@progbits
	.sectionflags	@""
	.align	4
.nv.constant0._Z7mat_mulPfS_S_iii:
	.zero		932


//--------------------- SYMBOLS --------------------------

	.type		.nv.reservedSmem.offset0,@object
	.size		.nv.reservedSmem.offset0,0x4
